//
// Generated by NVIDIA NVVM Compiler
//
// Compiler Build ID: CL-36424714
// Cuda compilation tools, release 13.0, V13.0.88
// Based on NVVM 20.0.0
//

.version 9.0
.target sm_100
.address_size 64

	// .globl	_Z14quamsim_kernelPKfPfS0_ii
.extern .shared .align 16 .b8 shared_input[];

.visible .entry _Z14quamsim_kernelPKfPfS0_ii(
	.param .u64 .ptr .align 1 _Z14quamsim_kernelPKfPfS0_ii_param_0,
	.param .u64 .ptr .align 1 _Z14quamsim_kernelPKfPfS0_ii_param_1,
	.param .u64 .ptr .align 1 _Z14quamsim_kernelPKfPfS0_ii_param_2,
	.param .u32 _Z14quamsim_kernelPKfPfS0_ii_param_3,
	.param .u32 _Z14quamsim_kernelPKfPfS0_ii_param_4
)
{
	.reg .pred 	%p<6>;
	.reg .b32 	%r<21>;
	.reg .b32 	%f<18>;
	.reg .b64 	%rd<15>;

	ld.param.u64 	%rd4, [_Z14quamsim_kernelPKfPfS0_ii_param_0];
	ld.param.u64 	%rd2, [_Z14quamsim_kernelPKfPfS0_ii_param_1];
	ld.param.u64 	%rd3, [_Z14quamsim_kernelPKfPfS0_ii_param_2];
	ld.param.u32 	%r8, [_Z14quamsim_kernelPKfPfS0_ii_param_3];
	ld.param.u32 	%r9, [_Z14quamsim_kernelPKfPfS0_ii_param_4];
	cvta.to.global.u64 	%rd1, %rd4;
	mov.u32 	%r10, %tid.x;
	mov.u32 	%r11, %ctaid.x;
	mov.u32 	%r1, %ntid.x;
	mul.lo.s32 	%r2, %r11, %r1;
	add.s32 	%r3, %r2, %r10;
	setp.ge.s32 	%p1, %r3, %r8;
	shl.b32 	%r12, %r10, 2;
	mov.u32 	%r13, shared_input;
	add.s32 	%r4, %r13, %r12;
	@%p1 bra 	$L__BB0_2;
	mul.wide.s32 	%rd5, %r3, 4;
	add.s64 	%rd6, %rd1, %rd5;
	ld.global.f32 	%f6, [%rd6];
	st.shared.f32 	[%r4], %f6;
$L__BB0_2:
	bar.sync 	0;
	mov.b32 	%r14, 1;
	shl.b32 	%r5, %r14, %r9;
	xor.b32  	%r6, %r5, %r3;
	sub.s32 	%r15, %r8, %r5;
	setp.gt.s32 	%p2, %r3, %r15;
	@%p2 bra 	$L__BB0_10;
	div.s32 	%r16, %r3, %r5;
	and.b32  	%r17, %r16, -2147483647;
	setp.eq.s32 	%p3, %r17, 1;
	@%p3 bra 	$L__BB0_10;
	setp.ge.s32 	%p4, %r3, %r8;
	mov.f32 	%f16, 0f00000000;
	@%p4 bra 	$L__BB0_6;
	ld.shared.f32 	%f16, [%r4];
$L__BB0_6:
	sub.s32 	%r7, %r6, %r2;
	setp.ge.u32 	%p5, %r7, %r1;
	@%p5 bra 	$L__BB0_8;
	shl.b32 	%r18, %r7, 2;
	add.s32 	%r20, %r13, %r18;
	ld.shared.f32 	%f17, [%r20];
	bra.uni 	$L__BB0_9;
$L__BB0_8:
	mul.wide.s32 	%rd7, %r6, 4;
	add.s64 	%rd8, %rd1, %rd7;
	ld.global.f32 	%f17, [%rd8];
$L__BB0_9:
	cvta.to.global.u64 	%rd9, %rd2;
	cvta.to.global.u64 	%rd10, %rd3;
	ld.global.f32 	%f8, [%rd10];
	ld.global.f32 	%f9, [%rd10+4];
	mul.f32 	%f10, %f17, %f9;
	fma.rn.f32 	%f11, %f16, %f8, %f10;
	mul.wide.s32 	%rd11, %r3, 4;
	add.s64 	%rd12, %rd9, %rd11;
	st.global.f32 	[%rd12], %f11;
	ld.global.f32 	%f12, [%rd10+8];
	ld.global.f32 	%f13, [%rd10+12];
	mul.f32 	%f14, %f17, %f13;
	fma.rn.f32 	%f15, %f16, %f12, %f14;
	mul.wide.s32 	%rd13, %r6, 4;
	add.s64 	%rd14, %rd9, %rd13;
	st.global.f32 	[%rd14], %f15;
$L__BB0_10:
	ret;

}


// ===== COMPILED SASS (sm_100) =====

	.target	sm_100

	.elftype	@"ET_EXEC"


//--------------------- .note.nv.tkinfo           --------------------------
	.section	.note.nv.tkinfo,"",@"SHT_NOTE"
	.sectionflags	@"SHF_NOTE_NV_TKINFO"
	.tkinfo
        /*0018*/ 	.word	0x00000002
        /*0030*/ 	.string	""
        /*0030*/ 	.string	"ptxas"
        /*0030*/ 	.string	"Cuda compilation tools, release 13.0, V13.0.88"
        /*0030*/ 	.string	"Build cuda_13.0.r13.0/compiler.36424714_0"
        /*0030*/ 	.string	"-arch sm_100 -m 64 "



//--------------------- .note.nv.cuinfo           --------------------------
	.section	.note.nv.cuinfo,"",@"SHT_NOTE"
	.sectionflags	@"SHF_NOTE_NV_CUINFO"
        /*0018*/ 	.short	0x0002
        /*001a*/ 	.short	0x0064
        /*001c*/ 	.short	0x0082
	.zero		2


//--------------------- .nv.info                  --------------------------
	.section	.nv.info,"",@"SHT_CUDA_INFO"
	.align	4


	//----- nvinfo : EIATTR_REGCOUNT
	.align		4
        /*0000*/ 	.byte	0x04, 0x2f
        /*0002*/ 	.short	(.L_1 - .L_0)
	.align		4
.L_0:
        /*0004*/ 	.word	index@(_Z14quamsim_kernelPKfPfS0_ii)
        /*0008*/ 	.word	0x00000014


	//----- nvinfo : EIATTR_FRAME_SIZE
	.align		4
.L_1:
        /*000c*/ 	.byte	0x04, 0x11
        /*000e*/ 	.short	(.L_3 - .L_2)
	.align		4
.L_2:
        /*0010*/ 	.word	index@(_Z14quamsim_kernelPKfPfS0_ii)
        /*0014*/ 	.word	0x00000000


	//----- nvinfo : EIATTR_MIN_STACK_SIZE
	.align		4
.L_3:
        /*0018*/ 	.byte	0x04, 0x12
        /*001a*/ 	.short	(.L_5 - .L_4)
	.align		4
.L_4:
        /*001c*/ 	.word	index@(_Z14quamsim_kernelPKfPfS0_ii)
        /*0020*/ 	.word	0x00000000
.L_5:


//--------------------- .nv.compat                --------------------------
	.section	.nv.compat,"",@"SHT_CUDA_COMPAT_INFO"
	.align	4
        /*0000*/ 	.byte	0x02, 0x09, 0x00, 0x00, 0x02, 0x02, 0x01, 0x00, 0x02, 0x05, 0x05, 0x00, 0x03, 0x07, 0x01, 0x01
        /*0010*/ 	.byte	0x02, 0x03, 0x00, 0x00, 0x02, 0x06, 0x01, 0x00, 0x04, 0x0b, 0x08, 0x00, 0x09, 0x00, 0x00, 0x00
        /*0020*/ 	.byte	0x00, 0x00, 0x00, 0x00


//--------------------- .nv.info._Z14quamsim_kernelPKfPfS0_ii --------------------------
	.section	.nv.info._Z14quamsim_kernelPKfPfS0_ii,"",@"SHT_CUDA_INFO"
	.sectionflags	@""
	.align	4


	//----- nvinfo : EIATTR_CUDA_API_VERSION
	.align		4
        /*0000*/ 	.byte	0x04, 0x37
        /*0002*/ 	.short	(.L_7 - .L_6)
.L_6:
        /*0004*/ 	.word	0x00000082


	//----- nvinfo : EIATTR_KPARAM_INFO
	.align		4
.L_7:
        /*0008*/ 	.byte	0x04, 0x17
        /*000a*/ 	.short	(.L_9 - .L_8)
.L_8:
        /*000c*/ 	.word	0x00000000
        /*0010*/ 	.short	0x0004
        /*0012*/ 	.short	0x001c
        /*0014*/ 	.byte	0x00, 0xf0, 0x11, 0x00


	//----- nvinfo : EIATTR_KPARAM_INFO
	.align		4
.L_9:
        /*0018*/ 	.byte	0x04, 0x17
        /*001a*/ 	.short	(.L_11 - .L_10)
.L_10:
        /*001c*/ 	.word	0x00000000
        /*0020*/ 	.short	0x0003
        /*0022*/ 	.short	0x0018
        /*0024*/ 	.byte	0x00, 0xf0, 0x11, 0x00


	//----- nvinfo : EIATTR_KPARAM_INFO
	.align		4
.L_11:
        /*0028*/ 	.byte	0x04, 0x17
        /*002a*/ 	.short	(.L_13 - .L_12)
.L_12:
        /*002c*/ 	.word	0x00000000
        /*0030*/ 	.short	0x0002
        /*0032*/ 	.short	0x0010
        /*0034*/ 	.byte	0x00, 0xf5, 0x21, 0x00


	//----- nvinfo : EIATTR_KPARAM_INFO
	.align		4
.L_13:
        /*0038*/ 	.byte	0x04, 0x17
        /*003a*/ 	.short	(.L_15 - .L_14)
.L_14:
        /*003c*/ 	.word	0x00000000
        /*0040*/ 	.short	0x0001
        /*0042*/ 	.short	0x0008
        /*0044*/ 	.byte	0x00, 0xf5, 0x21, 0x00


	//----- nvinfo : EIATTR_KPARAM_INFO
	.align		4
.L_15:
        /*0048*/ 	.byte	0x04, 0x17
        /*004a*/ 	.short	(.L_17 - .L_16)
.L_16:
        /*004c*/ 	.word	0x00000000
        /*0050*/ 	.short	0x0000
        /*0052*/ 	.short	0x0000
        /*0054*/ 	.byte	0x00, 0xf5, 0x21, 0x00


	//----- nvinfo : EIATTR_SPARSE_MMA_MASK
	.align		4
.L_17:
        /*0058*/ 	.byte	0x03, 0x50
        /*005a*/ 	.short	0x0000


	//----- nvinfo : EIATTR_MAXREG_COUNT
	.align		4
        /*005c*/ 	.byte	0x03, 0x1b
        /*005e*/ 	.short	0x00ff


	//----- nvinfo : EIATTR_NUM_BARRIERS
	.align		4
        /*0060*/ 	.byte	0x02, 0x4c
        /*0062*/ 	.byte	0x01
	.zero		1


	//----- nvinfo : EIATTR_MERCURY_ISA_VERSION
	.align		4
        /*0064*/ 	.byte	0x03, 0x5f
        /*0066*/ 	.short	0x0101


	//----- nvinfo : EIATTR_VRC_CTA_INIT_COUNT
	.align		4
        /*0068*/ 	.byte	0x02, 0x4a
	.zero		1
	.zero		1


	//----- nvinfo : EIATTR_EXIT_INSTR_OFFSETS
	.align		4
        /*006c*/ 	.byte	0x04, 0x1c
        /*006e*/ 	.short	(.L_19 - .L_18)


	//   ....[0]....
.L_18:
        /*0070*/ 	.word	0x00000170


	//   ....[1]....
        /*0074*/ 	.word	0x00000330


	//   ....[2]....
        /*0078*/ 	.word	0x000004c0


	//----- nvinfo : EIATTR_CBANK_PARAM_SIZE
	.align		4
.L_19:
        /*007c*/ 	.byte	0x03, 0x19
        /*007e*/ 	.short	0x0020


	//----- nvinfo : EIATTR_PARAM_CBANK
	.align		4
        /*0080*/ 	.byte	0x04, 0x0a
        /*0082*/ 	.short	(.L_21 - .L_20)
	.align		4
.L_20:
        /*0084*/ 	.word	index@(.nv.constant0._Z14quamsim_kernelPKfPfS0_ii)
        /*0088*/ 	.short	0x0380
        /*008a*/ 	.short	0x0020


	//----- nvinfo : EIATTR_SW_WAR
	.align		4
.L_21:
        /*008c*/ 	.byte	0x04, 0x36
        /*008e*/ 	.short	(.L_23 - .L_22)
.L_22:
        /*0090*/ 	.word	0x00000008
.L_23:


//--------------------- .nv.callgraph             --------------------------
	.section	.nv.callgraph,"",@"SHT_CUDA_CALLGRAPH"
	.align	4
	.sectionentsize	8
	.align		4
        /*0000*/ 	.word	0x00000000
	.align		4
        /*0004*/ 	.word	0xffffffff
	.align		4
        /*0008*/ 	.word	0x00000000
	.align		4
        /*000c*/ 	.word	0xfffffffe
	.align		4
        /*0010*/ 	.word	0x00000000
	.align		4
        /*0014*/ 	.word	0xfffffffd
	.align		4
        /*0018*/ 	.word	0x00000000
	.align		4
        /*001c*/ 	.word	0xfffffffc


//--------------------- .text._Z14quamsim_kernelPKfPfS0_ii --------------------------
	.section	.text._Z14quamsim_kernelPKfPfS0_ii,"ax",@progbits
	.align	128
        .global         _Z14quamsim_kernelPKfPfS0_ii
        .type           _Z14quamsim_kernelPKfPfS0_ii,@function
        .size           _Z14quamsim_kernelPKfPfS0_ii,(.L_x_1 - _Z14quamsim_kernelPKfPfS0_ii)
        .other          _Z14quamsim_kernelPKfPfS0_ii,@"STO_CUDA_ENTRY STV_DEFAULT"
_Z14quamsim_kernelPKfPfS0_ii:
.text._Z14quamsim_kernelPKfPfS0_ii:
[----:B------:R-:W-:Y:S01]  /*0000*/  LDC R1, c[0x0][0x37c] ;  /* 0x0000df00ff017b82 */ /* 0x000fe20000000800 */
[----:B------:R-:W0:Y:S07]  /*0010*/  S2R R4, SR_TID.X ;  /* 0x0000000000047919 */ /* 0x000e2e0000002100 */
[----:B------:R-:W1:Y:S01]  /*0020*/  S2UR UR4, SR_CTAID.X ;  /* 0x00000000000479c3 */ /* 0x000e620000002500 */
[----:B------:R-:W1:Y:S01]  /*0030*/  LDCU UR7, c[0x0][0x360] ;  /* 0x00006c00ff0777ac */ /* 0x000e620008000800 */
[----:B------:R-:W2:Y:S01]  /*0040*/  LDCU UR10, c[0x0][0x398] ;  /* 0x00007300ff0a77ac */ /* 0x000ea20008000800 */
[----:B------:R-:W3:Y:S05]  /*0050*/  LDCU.64 UR8, c[0x0][0x358] ;  /* 0x00006b00ff0877ac */ /* 0x000eea0008000a00 */
[----:B------:R-:W4:Y:S01]  /*0060*/  S2UR UR6, SR_CgaCtaId ;  /* 0x00000000000679c3 */ /* 0x000f220000008800 */
[----:B------:R-:W5:Y:S01]  /*0070*/  LDCU UR5, c[0x0][0x39c] ;  /* 0x00007380ff0577ac */ /* 0x000f620008000800 */
[----:B-1----:R-:W-:-:S06]  /*0080*/  UIMAD UR4, UR4, UR7, URZ ;  /* 0x00000007040472a4 */ /* 0x002fcc000f8e02ff */
[----:B0-----:R-:W-:-:S05]  /*0090*/  VIADD R0, R4, UR4 ;  /* 0x0000000404007c36 */ /* 0x001fca0008000000 */
[----:B--2---:R-:W-:-:S13]  /*00a0*/  ISETP.GE.AND P0, PT, R0, UR10, PT ;  /* 0x0000000a00007c0c */ /* 0x004fda000bf06270 */
[----:B------:R-:W0:Y:S02]  /*00b0*/  @!P0 LDC.64 R2, c[0x0][0x380] ;  /* 0x0000e000ff028b82 */ /* 0x000e240000000a00 */
[----:B0-----:R-:W-:-:S06]  /*00c0*/  @!P0 IMAD.WIDE R2, R0, 0x4, R2 ;  /* 0x0000000400028825 */ /* 0x001fcc00078e0202 */
[----:B---3--:R-:W2:Y:S01]  /*00d0*/  @!P0 LDG.E R3, desc[UR8][R2.64] ;  /* 0x0000000802038981 */ /* 0x008ea2000c1e1900 */
[----:B------:R-:W-:-:S05]  /*00e0*/  IMAD.MOV.U32 R5, RZ, RZ, 0x1 ;  /* 0x00000001ff057424 */ /* 0x000fca00078e00ff */
[----:B-----5:R-:W-:Y:S01]  /*00f0*/  SHF.L.U32 R5, R5, UR5, RZ ;  /* 0x0000000505057c19 */ /* 0x020fe200080006ff */
[----:B------:R-:W-:Y:S02]  /*0100*/  UMOV UR5, 0x400 ;  /* 0x0000040000057882 */ /* 0x000fe40000000000 */
[----:B----4-:R-:W-:Y:S01]  /*0110*/  ULEA UR5, UR6, UR5, 0x18 ;  /* 0x0000000506057291 */ /* 0x010fe2000f8ec0ff */
[----:B------:R-:W-:-:S04]  /*0120*/  IADD3 R7, PT, PT, -R5, UR10, RZ ;  /* 0x0000000a05077c10 */ /* 0x000fc8000fffe1ff */
[----:B------:R-:W-:Y:S02]  /*0130*/  ISETP.GT.AND P1, PT, R0, R7, PT ;  /* 0x000000070000720c */ /* 0x000fe40003f24270 */
[----:B------:R-:W-:-:S05]  /*0140*/  LEA R4, R4, UR5, 0x2 ;  /* 0x0000000504047c11 */ /* 0x000fca000f8e10ff */
[----:B--2---:R0:W-:Y:S01]  /*0150*/  @!P0 STS [R4], R3 ;  /* 0x0000000304008388 */ /* 0x0041e20000000800 */
[----:B------:R-:W-:Y:S06]  /*0160*/  BAR.SYNC.DEFER_BLOCKING 0x0 ;  /* 0x0000000000007b1d */ /* 0x000fec0000010000 */
[----:B------:R-:W-:Y:S05]  /*0170*/  @P1 EXIT ;  /* 0x000000000000194d */ /* 0x000fea0003800000 */
[-C--:B------:R-:W-:Y:S02]  /*0180*/  IABS R7, R5.reuse ;  /* 0x0000000500077213 */ /* 0x080fe40000000000 */
[----:B------:R-:W-:Y:S02]  /*0190*/  IABS R10, R0 ;  /* 0x00000000000a7213 */ /* 0x000fe40000000000 */
[----:B------:R-:W1:Y:S01]  /*01a0*/  I2F.RP R6, R7 ;  /* 0x0000000700067306 */ /* 0x000e620000209400 */
[----:B------:R-:W-:-:S07]  /*01b0*/  IABS R11, R5 ;  /* 0x00000005000b7213 */ /* 0x000fce0000000000 */
[----:B-1----:R-:W1:Y:S02]  /*01c0*/  MUFU.RCP R6, R6 ;  /* 0x0000000600067308 */ /* 0x002e640000001000 */
[----:B-1----:R-:W-:Y:S01]  /*01d0*/  VIADD R2, R6, 0xffffffe ;  /* 0x0ffffffe06027836 */ /* 0x002fe20000000000 */
[----:B------:R-:W-:-:S05]  /*01e0*/  IADD3 R6, PT, PT, RZ, -R11, RZ ;  /* 0x8000000bff067210 */ /* 0x000fca0007ffe0ff */
[----:B0-----:R0:W1:Y:S02]  /*01f0*/  F2I.FTZ.U32.TRUNC.NTZ R3, R2 ;  /* 0x0000000200037305 */ /* 0x001064000021f000 */
[----:B0-----:R-:W-:Y:S01]  /*0200*/  IMAD.MOV.U32 R2, RZ, RZ, RZ ;  /* 0x000000ffff027224 */ /* 0x001fe200078e00ff */
[----:B-1----:R-:W-:-:S05]  /*0210*/  IADD3 R8, PT, PT, RZ, -R3, RZ ;  /* 0x80000003ff087210 */ /* 0x002fca0007ffe0ff */
[----:B------:R-:W-:Y:S02]  /*0220*/  IMAD R9, R8, R7, RZ ;  /* 0x0000000708097224 */ /* 0x000fe400078e02ff */
[----:B------:R-:W-:Y:S02]  /*0230*/  IMAD.MOV.U32 R8, RZ, RZ, R10 ;  /* 0x000000ffff087224 */ /* 0x000fe400078e000a */
[----:B------:R-:W-:-:S06]  /*0240*/  IMAD.HI.U32 R3, R3, R9, R2 ;  /* 0x0000000903037227 */ /* 0x000fcc00078e0002 */
[----:B------:R-:W-:-:S04]  /*0250*/  IMAD.HI.U32 R3, R3, R8, RZ ;  /* 0x0000000803037227 */ /* 0x000fc800078e00ff */
[----:B------:R-:W-:-:S05]  /*0260*/  IMAD R2, R3, R6, R8 ;  /* 0x0000000603027224 */ /* 0x000fca00078e0208 */
[----:B------:R-:W-:-:S13]  /*0270*/  ISETP.GT.U32.AND P3, PT, R7, R2, PT ;  /* 0x000000020700720c */ /* 0x000fda0003f64070 */
[----:B------:R-:W-:Y:S02]  /*0280*/  @!P3 IMAD.IADD R2, R2, 0x1, -R7 ;  /* 0x000000010202b824 */ /* 0x000fe400078e0a07 */
[----:B------:R-:W-:Y:S01]  /*0290*/  @!P3 VIADD R3, R3, 0x1 ;  /* 0x000000010303b836 */ /* 0x000fe20000000000 */
[----:B------:R-:W-:Y:S02]  /*02a0*/  ISETP.NE.AND P3, PT, R5, RZ, PT ;  /* 0x000000ff0500720c */ /* 0x000fe40003f65270 */
[----:B------:R-:W-:Y:S02]  /*02b0*/  ISETP.GE.U32.AND P1, PT, R2, R7, PT ;  /* 0x000000070200720c */ /* 0x000fe40003f26070 */
[----:B------:R-:W-:-:S04]  /*02c0*/  LOP3.LUT R2, R0, R5, RZ, 0x3c, !PT ;  /* 0x0000000500027212 */ /* 0x000fc800078e3cff */
[----:B------:R-:W-:-:S07]  /*02d0*/  ISETP.GE.AND P2, PT, R2, RZ, PT ;  /* 0x000000ff0200720c */ /* 0x000fce0003f46270 */
[----:B------:R-:W-:-:S06]  /*02e0*/  @P1 IADD3 R3, PT, PT, R3, 0x1, RZ ;  /* 0x0000000103031810 */ /* 0x000fcc0007ffe0ff */
[----:B------:R-:W-:Y:S01]  /*02f0*/  @!P2 IMAD.MOV R3, RZ, RZ, -R3 ;  /* 0x000000ffff03a224 */ /* 0x000fe200078e0a03 */
[----:B------:R-:W-:-:S04]  /*0300*/  @!P3 LOP3.LUT R3, RZ, R5, RZ, 0x33, !PT ;  /* 0x00000005ff03b212 */ /* 0x000fc800078e33ff */
[----:B------:R-:W-:-:S04]  /*0310*/  LOP3.LUT R3, R3, 0x80000001, RZ, 0xc0, !PT ;  /* 0x8000000103037812 */ /* 0x000fc800078ec0ff */
[----:B------:R-:W-:-:S13]  /*0320*/  ISETP.NE.AND P1, PT, R3, 0x1, PT ;  /* 0x000000010300780c */ /* 0x000fda0003f25270 */
[----:B------:R-:W-:Y:S05]  /*0330*/  @!P1 EXIT ;  /* 0x000000000000994d */ /* 0x000fea0003800000 */
[----:B------:R-:W-:Y:S01]  /*0340*/  LOP3.LUT R5, R5, R0, RZ, 0x3c, !PT ;  /* 0x0000000005057212 */ /* 0x000fe200078e3cff */
[----:B------:R-:W-:Y:S01]  /*0350*/  HFMA2 R12, -RZ, RZ, 0, 0 ;  /* 0x00000000ff0c7431 */ /* 0x000fe200000001ff */
[----:B------:R-:W0:Y:S03]  /*0360*/  LDC.64 R10, c[0x0][0x388] ;  /* 0x0000e200ff0a7b82 */ /* 0x000e260000000a00 */
[----:B------:R-:W-:-:S05]  /*0370*/  VIADD R2, R5, -UR4 ;  /* 0x8000000405027c36 */ /* 0x000fca0008000000 */
[----:B------:R-:W-:Y:S01]  /*0380*/  ISETP.GE.U32.AND P1, PT, R2, UR7, PT ;  /* 0x0000000702007c0c */ /* 0x000fe2000bf26070 */
[----:B------:R-:W-:-:S12]  /*0390*/  @!P0 LDS R12, [R4] ;  /* 0x00000000040c8984 */ /* 0x000fd80000000800 */
[----:B------:R-:W-:Y:S01]  /*03a0*/  @!P1 LEA R8, R2, UR5, 0x2 ;  /* 0x0000000502089c11 */ /* 0x000fe2000f8e10ff */
[----:B------:R-:W1:Y:S04]  /*03b0*/  @P1 LDC.64 R6, c[0x0][0x380] ;  /* 0x0000e000ff061b82 */ /* 0x000e680000000a00 */
[----:B------:R0:W2:Y:S04]  /*03c0*/  @!P1 LDS R13, [R8] ;  /* 0x00000000080d9984 */ /* 0x0000a80000000800 */
[----:B------:R-:W3:Y:S01]  /*03d0*/  LDC.64 R2, c[0x0][0x390] ;  /* 0x0000e400ff027b82 */ /* 0x000ee20000000a00 */
[----:B-1----:R-:W-:Y:S01]  /*03e0*/  @P1 IMAD.WIDE R6, R5, 0x4, R6 ;  /* 0x0000000405061825 */ /* 0x002fe200078e0206 */
[----:B---3--:R-:W2:Y:S04]  /*03f0*/  LDG.E R14, desc[UR8][R2.64+0x4] ;  /* 0x00000408020e7981 */ /* 0x008ea8000c1e1900 */
[----:B------:R-:W3:Y:S04]  /*0400*/  LDG.E R15, desc[UR8][R2.64] ;  /* 0x00000008020f7981 */ /* 0x000ee8000c1e1900 */
[----:B------:R-:W2:Y:S01]  /*0410*/  @P1 LDG.E R13, desc[UR8][R6.64] ;  /* 0x00000008060d1981 */ /* 0x000ea2000c1e1900 */
[----:B0-----:R-:W-:-:S04]  /*0420*/  IMAD.WIDE R8, R0, 0x4, R10 ;  /* 0x0000000400087825 */ /* 0x001fc800078e020a */
[----:B--2---:R-:W-:-:S04]  /*0430*/  FMUL R14, R14, R13 ;  /* 0x0000000d0e0e7220 */ /* 0x004fc80000400000 */
[----:B---3--:R-:W-:-:S05]  /*0440*/  FFMA R15, R15, R12, R14 ;  /* 0x0000000c0f0f7223 */ /* 0x008fca000000000e */
[----:B------:R-:W-:Y:S04]  /*0450*/  STG.E desc[UR8][R8.64], R15 ;  /* 0x0000000f08007986 */ /* 0x000fe8000c101908 */
[----:B------:R-:W2:Y:S04]  /*0460*/  LDG.E R0, desc[UR8][R2.64+0xc] ;  /* 0x00000c0802007981 */ /* 0x000ea8000c1e1900 */
[----:B------:R-:W3:Y:S01]  /*0470*/  LDG.E R17, desc[UR8][R2.64+0x8] ;  /* 0x0000080802117981 */ /* 0x000ee2000c1e1900 */
[----:B------:R-:W-:-:S04]  /*0480*/  IMAD.WIDE R6, R5, 0x4, R10 ;  /* 0x0000000405067825 */ /* 0x000fc800078e020a */
[----:B--2---:R-:W-:-:S04]  /*0490*/  FMUL R0, R0, R13 ;  /* 0x0000000d00007220 */ /* 0x004fc80000400000 */
[----:B---3--:R-:W-:-:S05]  /*04a0*/  FFMA R17, R17, R12, R0 ;  /* 0x0000000c11117223 */ /* 0x008fca0000000000 */
[----:B------:R-:W-:Y:S01]  /*04b0*/  STG.E desc[UR8][R6.64], R17 ;  /* 0x0000001106007986 */ /* 0x000fe2000c101908 */
[----:B------:R-:W-:Y:S05]  /*04c0*/  EXIT ;  /* 0x000000000000794d */ /* 0x000fea0003800000 */
.L_x_0:
[----:B------:R-:W-:-:S00]  /*04d0*/  BRA `(.L_x_0) ;  /* 0xfffffffc00fc7947 */ /* 0x000fc0000383ffff */
[----:B------:R-:W-:-:S00]  /*04e0*/  NOP ;  /* 0x0000000000007918 */ /* 0x000fc00000000000 */
        /* <DEDUP_REMOVED lines=9> */
.L_x_1:


//--------------------- .nv.shared._Z14quamsim_kernelPKfPfS0_ii --------------------------
	.section	.nv.shared._Z14quamsim_kernelPKfPfS0_ii,"aw",@nobits
	.sectionflags	@""
	.align	16
	.zero		1024


//--------------------- .nv.shared.reserved.0     --------------------------
	.section	.nv.shared.reserved.0,"aw",@nobits
	.weak		__nv_reservedSMEM_offset_0_alias
	.size		__nv_reservedSMEM_offset_0_alias, 0, 64
	.other		__nv_reservedSMEM_offset_0_alias,@"STO_CUDA_RESERVED_SHARED STV_DEFAULT"
__nv_reservedSMEM_offset_0_alias:
	.zero		0
	.zero		64


//--------------------- .nv.constant0._Z14quamsim_kernelPKfPfS0_ii --------------------------
	.section	.nv.constant0._Z14quamsim_kernelPKfPfS0_ii,"a",@progbits
	.sectionflags	@""
	.align	4
.nv.constant0._Z14quamsim_kernelPKfPfS0_ii:
	.zero		928


//--------------------- SYMBOLS --------------------------

	.type		.nv.reservedSmem.offset0,@object
	.size		.nv.reservedSmem.offset0,0x4
	.type		.nv.reservedSmem.cap,@object
	.size		.nv.reservedSmem.cap,0x4
